//
// Generated by NVIDIA NVVM Compiler
//
// Compiler Build ID: CL-36424714
// Cuda compilation tools, release 13.0, V13.0.88
// Based on NVVM 20.0.0
//

.version 9.0
.target sm_100
.address_size 64

	// .globl	default_function_kernel_1

.visible .entry default_function_kernel_1(
	.param .u64 .ptr .align 1 default_function_kernel_1_param_0,
	.param .u64 .ptr .align 1 default_function_kernel_1_param_1
)
{
	.reg .pred 	%p<4>;
	.reg .b32 	%r<2>;
	.reg .b32 	%f<27>;
	.reg .b64 	%rd<8>;

	ld.param.u64 	%rd1, [default_function_kernel_1_param_0];
	ld.param.u64 	%rd2, [default_function_kernel_1_param_1];
	cvta.to.global.u64 	%rd3, %rd1;
	cvta.to.global.u64 	%rd4, %rd2;
	mov.u32 	%r1, %ctaid.x;
	mul.wide.u32 	%rd5, %r1, 4;
	add.s64 	%rd6, %rd4, %rd5;
	ld.global.nc.f32 	%f1, [%rd6];
	sin.approx.f32 	%f2, %f1;
	abs.f32 	%f3, %f2;
	fma.rn.f32 	%f4, %f3, 0fBF000000, 0f3F000000;
	rsqrt.approx.ftz.f32 	%f5, %f4;
	mul.f32 	%f6, %f5, %f4;
	mul.f32 	%f7, %f5, 0fBF000000;
	fma.rn.f32 	%f8, %f6, %f7, 0f3F000000;
	fma.rn.f32 	%f9, %f6, %f8, %f6;
	setp.eq.f32 	%p1, %f3, 0f3F800000;
	selp.f32 	%f10, 0f00000000, %f9, %p1;
	setp.gt.f32 	%p2, %f3, 0f3F0F5C29;
	selp.f32 	%f11, %f10, %f3, %p2;
	copysign.f32 	%f12, %f2, %f11;
	mul.f32 	%f13, %f12, %f12;
	fma.rn.f32 	%f14, %f13, 0f3D10ECEF, 0f3C8B1ABB;
	fma.rn.f32 	%f15, %f14, %f13, 0f3CFC028C;
	fma.rn.f32 	%f16, %f15, %f13, 0f3D372139;
	fma.rn.f32 	%f17, %f16, %f13, 0f3D9993DB;
	fma.rn.f32 	%f18, %f17, %f13, 0f3E2AAAC6;
	mul.f32 	%f19, %f13, %f18;
	fma.rn.f32 	%f20, %f19, %f12, %f12;
	neg.f32 	%f21, %f20;
	selp.f32 	%f22, %f20, %f21, %p2;
	fma.rn.f32 	%f23, 0f3F6EE581, 0f3FD774EB, %f22;
	setp.gt.f32 	%p3, %f2, 0f3F0F5C29;
	selp.f32 	%f24, %f20, %f23, %p3;
	add.f32 	%f25, %f24, %f24;
	selp.f32 	%f26, %f25, %f24, %p2;
	add.s64 	%rd7, %rd3, %rd5;
	st.global.f32 	[%rd7], %f26;
	ret;

}
	// .globl	default_function_kernel_3
.visible .entry default_function_kernel_3(
	.param .u64 .ptr .align 1 default_function_kernel_3_param_0,
	.param .u64 .ptr .align 1 default_function_kernel_3_param_1,
	.param .u64 .ptr .align 1 default_function_kernel_3_param_2
)
.maxntid 64
{
	.reg .pred 	%p<15>;
	.reg .b32 	%r<25>;
	.reg .b32 	%f<48>;
	.reg .b64 	%rd<12>;

	ld.param.u64 	%rd1, [default_function_kernel_3_param_0];
	ld.param.u64 	%rd2, [default_function_kernel_3_param_1];
	ld.param.u64 	%rd3, [default_function_kernel_3_param_2];
	cvta.to.global.u64 	%rd4, %rd3;
	cvta.to.global.u64 	%rd5, %rd2;
	mov.u32 	%r12, %ctaid.x;
	shl.b32 	%r13, %r12, 6;
	mov.u32 	%r14, %tid.x;
	or.b32  	%r1, %r13, %r14;
	mul.wide.u32 	%rd6, %r1, 4;
	add.s64 	%rd7, %rd5, %rd6;
	ld.global.nc.f32 	%f1, [%rd7];
	add.s64 	%rd8, %rd4, %rd6;
	ld.global.nc.f32 	%f20, [%rd8];
	abs.f32 	%f2, %f20;
	abs.f32 	%f47, %f1;
	setp.lt.f32 	%p1, %f47, %f2;
	@%p1 bra 	$L__BB1_12;
	mul.f32 	%f4, %f2, 0f4B000000;
	setp.gtu.f32 	%p2, %f47, %f4;
	@%p2 bra 	$L__BB1_8;
	div.approx.f32 	%f21, %f47, %f2;
	cvt.rzi.f32.f32 	%f45, %f21;
	neg.f32 	%f6, %f2;
	fma.rn.f32 	%f7, %f6, %f45, %f47;
	mov.b32 	%r2, %f7;
	mov.b32 	%r15, %f2;
	setp.lt.u32 	%p3, %r2, %r15;
	@%p3 bra 	$L__BB1_7;
	setp.lt.u32 	%p4, %r2, -2147483647;
	@%p4 bra 	$L__BB1_5;
	add.f32 	%f26, %f45, 0fBF800000;
	setp.lt.f32 	%p7, %f7, %f6;
	add.f32 	%f27, %f26, 0fBF800000;
	selp.f32 	%f45, %f27, %f26, %p7;
	bra.uni 	$L__BB1_7;
$L__BB1_5:
	add.f32 	%f45, %f45, 0f3F800000;
	add.f32 	%f22, %f2, %f2;
	setp.ltu.f32 	%p5, %f7, %f22;
	@%p5 bra 	$L__BB1_7;
	add.f32 	%f23, %f45, 0f3F800000;
	fma.rn.f32 	%f24, %f2, 0fC0400000, %f7;
	setp.ge.f32 	%p6, %f24, 0f00000000;
	add.f32 	%f25, %f23, 0f3F800000;
	selp.f32 	%f45, %f25, %f23, %p6;
$L__BB1_7:
	fma.rn.f32 	%f47, %f6, %f45, %f47;
	bra.uni 	$L__BB1_12;
$L__BB1_8:
	mov.b32 	%r3, %f47;
	mov.b32 	%r16, %f4;
	and.b32  	%r4, %r16, -8388608;
	and.b32  	%r17, %r3, 8388607;
	or.b32  	%r23, %r17, 1065353216;
	and.b32  	%r18, %r16, 8388607;
	or.b32  	%r6, %r18, 1065353216;
	mov.b32 	%f46, %r23;
	sub.s32 	%r19, %r3, %r4;
	add.s32 	%r20, %r19, 192937984;
	and.b32  	%r24, %r20, -8388608;
	setp.eq.s32 	%p8, %r24, 0;
	@%p8 bra 	$L__BB1_11;
	mov.b32 	%f28, %r6;
	rcp.approx.ftz.f32 	%f14, %f28;
	neg.f32 	%f15, %f28;
$L__BB1_10:
	min.u32 	%r21, %r24, 192937984;
	add.s32 	%r22, %r23, %r21;
	mov.b32 	%f29, %r22;
	mul.f32 	%f30, %f14, %f29;
	fma.rn.f32 	%f31, %f15, %f30, %f29;
	fma.rn.f32 	%f32, %f31, %f14, %f30;
	fma.rn.f32 	%f33, %f15, %f32, %f29;
	fma.rz.f32 	%f34, %f33, %f14, %f32;
	cvt.rzi.f32.f32 	%f35, %f34;
	fma.rn.f32 	%f46, %f15, %f35, %f29;
	sub.s32 	%r24, %r24, %r21;
	mov.b32 	%r23, %f46;
	setp.ne.s32 	%p9, %r24, 0;
	setp.ne.s32 	%p10, %r23, 0;
	and.pred  	%p11, %p9, %p10;
	@%p11 bra 	$L__BB1_10;
$L__BB1_11:
	mov.b32 	%f37, %r4;
	setp.leu.f32 	%p12, %f2, 0f00000000;
	setp.gt.u32 	%p13, %r3, 2139095039;
	selp.f32 	%f38, 0f7FFFFFFF, %f37, %p13;
	selp.f32 	%f39, 0f7FFFFFFF, %f38, %p12;
	mul.f32 	%f40, %f46, 0f34000000;
	mul.f32 	%f47, %f39, %f40;
$L__BB1_12:
	cvta.to.global.u64 	%rd9, %rd1;
	abs.f32 	%f41, %f47;
	setp.nan.f32 	%p14, %f41, %f41;
	copysign.f32 	%f42, %f1, %f47;
	selp.f32 	%f43, %f47, %f42, %p14;
	div.rn.f32 	%f44, %f43, %f1;
	add.s64 	%rd11, %rd9, %rd6;
	st.global.f32 	[%rd11], %f44;
	ret;

}
	// .globl	default_function_kernel_2
.visible .entry default_function_kernel_2(
	.param .u64 .ptr .align 1 default_function_kernel_2_param_0,
	.param .u64 .ptr .align 1 default_function_kernel_2_param_1
)
.maxntid 64
{
	.reg .b32 	%r<5>;
	.reg .b32 	%f<4>;
	.reg .b64 	%rd<8>;

	ld.param.u64 	%rd1, [default_function_kernel_2_param_0];
	ld.param.u64 	%rd2, [default_function_kernel_2_param_1];
	cvta.to.global.u64 	%rd3, %rd1;
	cvta.to.global.u64 	%rd4, %rd2;
	mov.u32 	%r1, %ctaid.x;
	shl.b32 	%r2, %r1, 6;
	mov.u32 	%r3, %tid.x;
	or.b32  	%r4, %r2, %r3;
	mul.wide.u32 	%rd5, %r4, 4;
	add.s64 	%rd6, %rd4, %rd5;
	ld.global.nc.f32 	%f1, [%rd6];
	sin.approx.f32 	%f2, %f1;
	mul.f32 	%f3, %f1, %f2;
	add.s64 	%rd7, %rd3, %rd5;
	st.global.f32 	[%rd7], %f3;
	ret;

}
	// .globl	default_function_kernel
.visible .entry default_function_kernel(
	.param .u64 .ptr .align 1 default_function_kernel_param_0,
	.param .u64 .ptr .align 1 default_function_kernel_param_1
)
.maxntid 32
{
	.reg .pred 	%p<3>;
	.reg .b32 	%r<5>;
	.reg .b32 	%f<20>;
	.reg .b64 	%rd<8>;

	ld.param.u64 	%rd1, [default_function_kernel_param_0];
	ld.param.u64 	%rd2, [default_function_kernel_param_1];
	cvta.to.global.u64 	%rd3, %rd1;
	cvta.to.global.u64 	%rd4, %rd2;
	mov.u32 	%r1, %ctaid.x;
	shl.b32 	%r2, %r1, 5;
	mov.u32 	%r3, %tid.x;
	or.b32  	%r4, %r2, %r3;
	mul.wide.u32 	%rd5, %r4, 4;
	add.s64 	%rd6, %rd4, %rd5;
	ld.global.nc.f32 	%f1, [%rd6];
	abs.f32 	%f2, %f1;
	setp.gt.f32 	%p1, %f2, 0f3F800000;
	rcp.approx.ftz.f32 	%f3, %f2;
	selp.f32 	%f4, %f3, %f2, %p1;
	mul.f32 	%f5, %f4, %f4;
	fma.rn.f32 	%f6, %f5, 0f3B2090AA, 0fBC6BE14F;
	fma.rn.f32 	%f7, %f6, %f5, 0f3D23397E;
	fma.rn.f32 	%f8, %f7, %f5, 0fBD948A7A;
	fma.rn.f32 	%f9, %f8, %f5, 0f3DD76B21;
	fma.rn.f32 	%f10, %f9, %f5, 0fBE111E88;
	fma.rn.f32 	%f11, %f10, %f5, 0f3E4CAF60;
	fma.rn.f32 	%f12, %f11, %f5, 0fBEAAAA27;
	mul.f32 	%f13, %f5, %f12;
	fma.rn.f32 	%f14, %f13, %f4, %f4;
	neg.f32 	%f15, %f14;
	fma.rn.f32 	%f16, 0f3F6EE581, 0f3FD774EB, %f15;
	selp.f32 	%f17, %f16, %f14, %p1;
	setp.num.f32 	%p2, %f2, %f2;
	copysign.f32 	%f18, %f1, %f17;
	selp.f32 	%f19, %f18, %f17, %p2;
	add.s64 	%rd7, %rd3, %rd5;
	st.global.f32 	[%rd7], %f19;
	ret;

}


// ===== COMPILED SASS (sm_100) =====

	.target	sm_100

	.elftype	@"ET_EXEC"


//--------------------- .note.nv.tkinfo           --------------------------
	.section	.note.nv.tkinfo,"",@"SHT_NOTE"
	.sectionflags	@"SHF_NOTE_NV_TKINFO"
	.tkinfo
        /*0018*/ 	.word	0x00000002
        /*0030*/ 	.string	""
        /*0030*/ 	.string	"ptxas"
        /*0030*/ 	.string	"Cuda compilation tools, release 13.0, V13.0.88"
        /*0030*/ 	.string	"Build cuda_13.0.r13.0/compiler.36424714_0"
        /*0030*/ 	.string	"-arch sm_100 -m 64 "



//--------------------- .note.nv.cuinfo           --------------------------
	.section	.note.nv.cuinfo,"",@"SHT_NOTE"
	.sectionflags	@"SHF_NOTE_NV_CUINFO"
        /*0018*/ 	.short	0x0002
        /*001a*/ 	.short	0x0064
        /*001c*/ 	.short	0x0082
	.zero		2


//--------------------- .nv.info                  --------------------------
	.section	.nv.info,"",@"SHT_CUDA_INFO"
	.align	4


	//----- nvinfo : EIATTR_REGCOUNT
	.align		4
        /*0000*/ 	.byte	0x04, 0x2f
        /*0002*/ 	.short	(.L_1 - .L_0)
	.align		4
.L_0:
        /*0004*/ 	.word	index@(default_function_kernel_1)
        /*0008*/ 	.word	0x0000000b


	//----- nvinfo : EIATTR_FRAME_SIZE
	.align		4
.L_1:
        /*000c*/ 	.byte	0x04, 0x11
        /*000e*/ 	.short	(.L_3 - .L_2)
	.align		4
.L_2:
        /*0010*/ 	.word	index@(default_function_kernel_1)
        /*0014*/ 	.word	0x00000000


	//----- nvinfo : EIATTR_REGCOUNT
	.align		4
.L_3:
        /*0018*/ 	.byte	0x04, 0x2f
        /*001a*/ 	.short	(.L_5 - .L_4)
	.align		4
.L_4:
        /*001c*/ 	.word	index@(default_function_kernel_3)
        /*0020*/ 	.word	0x0000000f


	//----- nvinfo : EIATTR_FRAME_SIZE
	.align		4
.L_5:
        /*0024*/ 	.byte	0x04, 0x11
        /*0026*/ 	.short	(.L_7 - .L_6)
	.align		4
.L_6:
        /*0028*/ 	.word	index@($__internal_0_$__cuda_sm3x_div_rn_noftz_f32_slowpath)
        /*002c*/ 	.word	0x00000000


	//----- nvinfo : EIATTR_FRAME_SIZE
	.align		4
.L_7:
        /*0030*/ 	.byte	0x04, 0x11
        /*0032*/ 	.short	(.L_9 - .L_8)
	.align		4
.L_8:
        /*0034*/ 	.word	index@(default_function_kernel_3)
        /*0038*/ 	.word	0x00000000


	//----- nvinfo : EIATTR_REGCOUNT
	.align		4
.L_9:
        /*003c*/ 	.byte	0x04, 0x2f
        /*003e*/ 	.short	(.L_11 - .L_10)
	.align		4
.L_10:
        /*0040*/ 	.word	index@(default_function_kernel_2)
        /*0044*/ 	.word	0x0000000c


	//----- nvinfo : EIATTR_FRAME_SIZE
	.align		4
.L_11:
        /*0048*/ 	.byte	0x04, 0x11
        /*004a*/ 	.short	(.L_13 - .L_12)
	.align		4
.L_12:
        /*004c*/ 	.word	index@(default_function_kernel_2)
        /*0050*/ 	.word	0x00000000


	//----- nvinfo : EIATTR_REGCOUNT
	.align		4
.L_13:
        /*0054*/ 	.byte	0x04, 0x2f
        /*0056*/ 	.short	(.L_15 - .L_14)
	.align		4
.L_14:
        /*0058*/ 	.word	index@(default_function_kernel)
        /*005c*/ 	.word	0x0000000c


	//----- nvinfo : EIATTR_FRAME_SIZE
	.align		4
.L_15:
        /*0060*/ 	.byte	0x04, 0x11
        /*0062*/ 	.short	(.L_17 - .L_16)
	.align		4
.L_16:
        /*0064*/ 	.word	index@(default_function_kernel)
        /*0068*/ 	.word	0x00000000


	//----- nvinfo : EIATTR_MIN_STACK_SIZE
	.align		4
.L_17:
        /*006c*/ 	.byte	0x04, 0x12
        /*006e*/ 	.short	(.L_19 - .L_18)
	.align		4
.L_18:
        /*0070*/ 	.word	index@(default_function_kernel)
        /*0074*/ 	.word	0x00000000


	//----- nvinfo : EIATTR_MIN_STACK_SIZE
	.align		4
.L_19:
        /*0078*/ 	.byte	0x04, 0x12
        /*007a*/ 	.short	(.L_21 - .L_20)
	.align		4
.L_20:
        /*007c*/ 	.word	index@(default_function_kernel_2)
        /*0080*/ 	.word	0x00000000


	//----- nvinfo : EIATTR_MIN_STACK_SIZE
	.align		4
.L_21:
        /*0084*/ 	.byte	0x04, 0x12
        /*0086*/ 	.short	(.L_23 - .L_22)
	.align		4
.L_22:
        /*0088*/ 	.word	index@(default_function_kernel_3)
        /*008c*/ 	.word	0x00000000


	//----- nvinfo : EIATTR_MIN_STACK_SIZE
	.align		4
.L_23:
        /*0090*/ 	.byte	0x04, 0x12
        /*0092*/ 	.short	(.L_25 - .L_24)
	.align		4
.L_24:
        /*0094*/ 	.word	index@(default_function_kernel_1)
        /*0098*/ 	.word	0x00000000
.L_25:


//--------------------- .nv.compat                --------------------------
	.section	.nv.compat,"",@"SHT_CUDA_COMPAT_INFO"
	.align	4
        /*0000*/ 	.byte	0x02, 0x09, 0x00, 0x00, 0x02, 0x02, 0x01, 0x00, 0x02, 0x05, 0x05, 0x00, 0x03, 0x07, 0x01, 0x01
        /*0010*/ 	.byte	0x02, 0x03, 0x00, 0x00, 0x02, 0x06, 0x01, 0x00, 0x04, 0x0b, 0x08, 0x00, 0x01, 0x00, 0x00, 0x00
        /*0020*/ 	.byte	0x00, 0x00, 0x00, 0x00


//--------------------- .nv.info.default_function_kernel --------------------------
	.section	.nv.info.default_function_kernel,"",@"SHT_CUDA_INFO"
	.sectionflags	@""
	.align	4


	//----- nvinfo : EIATTR_CUDA_API_VERSION
	.align		4
        /*0000*/ 	.byte	0x04, 0x37
        /*0002*/ 	.short	(.L_27 - .L_26)
.L_26:
        /*0004*/ 	.word	0x00000082


	//----- nvinfo : EIATTR_KPARAM_INFO
	.align		4
.L_27:
        /*0008*/ 	.byte	0x04, 0x17
        /*000a*/ 	.short	(.L_29 - .L_28)
.L_28:
        /*000c*/ 	.word	0x00000000
        /*0010*/ 	.short	0x0001
        /*0012*/ 	.short	0x0008
        /*0014*/ 	.byte	0x00, 0xf5, 0x21, 0x00


	//----- nvinfo : EIATTR_KPARAM_INFO
	.align		4
.L_29:
        /*0018*/ 	.byte	0x04, 0x17
        /*001a*/ 	.short	(.L_31 - .L_30)
.L_30:
        /*001c*/ 	.word	0x00000000
        /*0020*/ 	.short	0x0000
        /*0022*/ 	.short	0x0000
        /*0024*/ 	.byte	0x00, 0xf5, 0x21, 0x00


	//----- nvinfo : EIATTR_SPARSE_MMA_MASK
	.align		4
.L_31:
        /*0028*/ 	.byte	0x03, 0x50
        /*002a*/ 	.short	0x0000


	//----- nvinfo : EIATTR_MAXREG_COUNT
	.align		4
        /*002c*/ 	.byte	0x03, 0x1b
        /*002e*/ 	.short	0x00ff


	//----- nvinfo : EIATTR_MERCURY_ISA_VERSION
	.align		4
        /*0030*/ 	.byte	0x03, 0x5f
        /*0032*/ 	.short	0x0101


	//----- nvinfo : EIATTR_VRC_CTA_INIT_COUNT
	.align		4
        /*0034*/ 	.byte	0x02, 0x4a
	.zero		1
	.zero		1


	//----- nvinfo : EIATTR_EXIT_INSTR_OFFSETS
	.align		4
        /*0038*/ 	.byte	0x04, 0x1c
        /*003a*/ 	.short	(.L_33 - .L_32)


	//   ....[0]....
.L_32:
        /*003c*/ 	.word	0x000001f0


	//----- nvinfo : EIATTR_MAX_THREADS
	.align		4
.L_33:
        /*0040*/ 	.byte	0x04, 0x05
        /*0042*/ 	.short	(.L_35 - .L_34)
.L_34:
        /*0044*/ 	.word	0x00000020
        /*0048*/ 	.word	0x00000001
        /*004c*/ 	.word	0x00000001


	//----- nvinfo : EIATTR_CBANK_PARAM_SIZE
	.align		4
.L_35:
        /*0050*/ 	.byte	0x03, 0x19
        /*0052*/ 	.short	0x0010


	//----- nvinfo : EIATTR_PARAM_CBANK
	.align		4
        /*0054*/ 	.byte	0x04, 0x0a
        /*0056*/ 	.short	(.L_37 - .L_36)
	.align		4
.L_36:
        /*0058*/ 	.word	index@(.nv.constant0.default_function_kernel)
        /*005c*/ 	.short	0x0380
        /*005e*/ 	.short	0x0010


	//----- nvinfo : EIATTR_SW_WAR
	.align		4
.L_37:
        /*0060*/ 	.byte	0x04, 0x36
        /*0062*/ 	.short	(.L_39 - .L_38)
.L_38:
        /*0064*/ 	.word	0x00000008
.L_39:


//--------------------- .nv.info.default_function_kernel_2 --------------------------
	.section	.nv.info.default_function_kernel_2,"",@"SHT_CUDA_INFO"
	.sectionflags	@""
	.align	4


	//----- nvinfo : EIATTR_CUDA_API_VERSION
	.align		4
        /*0000*/ 	.byte	0x04, 0x37
        /*0002*/ 	.short	(.L_41 - .L_40)
.L_40:
        /*0004*/ 	.word	0x00000082


	//----- nvinfo : EIATTR_KPARAM_INFO
	.align		4
.L_41:
        /*0008*/ 	.byte	0x04, 0x17
        /*000a*/ 	.short	(.L_43 - .L_42)
.L_42:
        /*000c*/ 	.word	0x00000000
        /*0010*/ 	.short	0x0001
        /*0012*/ 	.short	0x0008
        /*0014*/ 	.byte	0x00, 0xf5, 0x21, 0x00


	//----- nvinfo : EIATTR_KPARAM_INFO
	.align		4
.L_43:
        /*0018*/ 	.byte	0x04, 0x17
        /*001a*/ 	.short	(.L_45 - .L_44)
.L_44:
        /*001c*/ 	.word	0x00000000
        /*0020*/ 	.short	0x0000
        /*0022*/ 	.short	0x0000
        /*0024*/ 	.byte	0x00, 0xf5, 0x21, 0x00


	//----- nvinfo : EIATTR_SPARSE_MMA_MASK
	.align		4
.L_45:
        /*0028*/ 	.byte	0x03, 0x50
        /*002a*/ 	.short	0x0000


	//----- nvinfo : EIATTR_MAXREG_COUNT
	.align		4
        /*002c*/ 	.byte	0x03, 0x1b
        /*002e*/ 	.short	0x00ff


	//----- nvinfo : EIATTR_MERCURY_ISA_VERSION
	.align		4
        /*0030*/ 	.byte	0x03, 0x5f
        /*0032*/ 	.short	0x0101


	//----- nvinfo : EIATTR_VRC_CTA_INIT_COUNT
	.align		4
        /*0034*/ 	.byte	0x02, 0x4a
	.zero		1
	.zero		1


	//----- nvinfo : EIATTR_EXIT_INSTR_OFFSETS
	.align		4
        /*0038*/ 	.byte	0x04, 0x1c
        /*003a*/ 	.short	(.L_47 - .L_46)


	//   ....[0]....
.L_46:
        /*003c*/ 	.word	0x000000f0


	//----- nvinfo : EIATTR_MAX_THREADS
	.align		4
.L_47:
        /*0040*/ 	.byte	0x04, 0x05
        /*0042*/ 	.short	(.L_49 - .L_48)
.L_48:
        /*0044*/ 	.word	0x00000040
        /*0048*/ 	.word	0x00000001
        /*004c*/ 	.word	0x00000001


	//----- nvinfo : EIATTR_CBANK_PARAM_SIZE
	.align		4
.L_49:
        /*0050*/ 	.byte	0x03, 0x19
        /*0052*/ 	.short	0x0010


	//----- nvinfo : EIATTR_PARAM_CBANK
	.align		4
        /*0054*/ 	.byte	0x04, 0x0a
        /*0056*/ 	.short	(.L_51 - .L_50)
	.align		4
.L_50:
        /*0058*/ 	.word	index@(.nv.constant0.default_function_kernel_2)
        /*005c*/ 	.short	0x0380
        /*005e*/ 	.short	0x0010


	//----- nvinfo : EIATTR_SW_WAR
	.align		4
.L_51:
        /*0060*/ 	.byte	0x04, 0x36
        /*0062*/ 	.short	(.L_53 - .L_52)
.L_52:
        /*0064*/ 	.word	0x00000008
.L_53:


//--------------------- .nv.info.default_function_kernel_3 --------------------------
	.section	.nv.info.default_function_kernel_3,"",@"SHT_CUDA_INFO"
	.sectionflags	@""
	.align	4


	//----- nvinfo : EIATTR_CUDA_API_VERSION
	.align		4
        /*0000*/ 	.byte	0x04, 0x37
        /*0002*/ 	.short	(.L_55 - .L_54)
.L_54:
        /*0004*/ 	.word	0x00000082


	//----- nvinfo : EIATTR_KPARAM_INFO
	.align		4
.L_55:
        /*0008*/ 	.byte	0x04, 0x17
        /*000a*/ 	.short	(.L_57 - .L_56)
.L_56:
        /*000c*/ 	.word	0x00000000
        /*0010*/ 	.short	0x0002
        /*0012*/ 	.short	0x0010
        /*0014*/ 	.byte	0x00, 0xf5, 0x21, 0x00


	//----- nvinfo : EIATTR_KPARAM_INFO
	.align		4
.L_57:
        /*0018*/ 	.byte	0x04, 0x17
        /*001a*/ 	.short	(.L_59 - .L_58)
.L_58:
        /*001c*/ 	.word	0x00000000
        /*0020*/ 	.short	0x0001
        /*0022*/ 	.short	0x0008
        /*0024*/ 	.byte	0x00, 0xf5, 0x21, 0x00


	//----- nvinfo : EIATTR_KPARAM_INFO
	.align		4
.L_59:
        /*0028*/ 	.byte	0x04, 0x17
        /*002a*/ 	.short	(.L_61 - .L_60)
.L_60:
        /*002c*/ 	.word	0x00000000
        /*0030*/ 	.short	0x0000
        /*0032*/ 	.short	0x0000
        /*0034*/ 	.byte	0x00, 0xf5, 0x21, 0x00


	//----- nvinfo : EIATTR_SPARSE_MMA_MASK
	.align		4
.L_61:
        /*0038*/ 	.byte	0x03, 0x50
        /*003a*/ 	.short	0x0000


	//----- nvinfo : EIATTR_MAXREG_COUNT
	.align		4
        /*003c*/ 	.byte	0x03, 0x1b
        /*003e*/ 	.short	0x00ff


	//----- nvinfo : EIATTR_MERCURY_ISA_VERSION
	.align		4
        /*0040*/ 	.byte	0x03, 0x5f
        /*0042*/ 	.short	0x0101


	//----- nvinfo : EIATTR_VRC_CTA_INIT_COUNT
	.align		4
        /*0044*/ 	.byte	0x02, 0x4a
	.zero		1
	.zero		1


	//----- nvinfo : EIATTR_EXIT_INSTR_OFFSETS
	.align		4
        /*0048*/ 	.byte	0x04, 0x1c
        /*004a*/ 	.short	(.L_63 - .L_62)


	//   ....[0]....
.L_62:
        /*004c*/ 	.word	0x00000630


	//----- nvinfo : EIATTR_MAX_THREADS
	.align		4
.L_63:
        /*0050*/ 	.byte	0x04, 0x05
        /*0052*/ 	.short	(.L_65 - .L_64)
.L_64:
        /*0054*/ 	.word	0x00000040
        /*0058*/ 	.word	0x00000001
        /*005c*/ 	.word	0x00000001


	//----- nvinfo : EIATTR_CRS_STACK_SIZE
	.align		4
.L_65:
        /*0060*/ 	.byte	0x04, 0x1e
        /*0062*/ 	.short	(.L_67 - .L_66)
.L_66:
        /*0064*/ 	.word	0x00000000


	//----- nvinfo : EIATTR_CBANK_PARAM_SIZE
	.align		4
.L_67:
        /*0068*/ 	.byte	0x03, 0x19
        /*006a*/ 	.short	0x0018


	//----- nvinfo : EIATTR_PARAM_CBANK
	.align		4
        /*006c*/ 	.byte	0x04, 0x0a
        /*006e*/ 	.short	(.L_69 - .L_68)
	.align		4
.L_68:
        /*0070*/ 	.word	index@(.nv.constant0.default_function_kernel_3)
        /*0074*/ 	.short	0x0380
        /*0076*/ 	.short	0x0018


	//----- nvinfo : EIATTR_SW_WAR
	.align		4
.L_69:
        /*0078*/ 	.byte	0x04, 0x36
        /*007a*/ 	.short	(.L_71 - .L_70)
.L_70:
        /*007c*/ 	.word	0x00000008
.L_71:


//--------------------- .nv.info.default_function_kernel_1 --------------------------
	.section	.nv.info.default_function_kernel_1,"",@"SHT_CUDA_INFO"
	.sectionflags	@""
	.align	4


	//----- nvinfo : EIATTR_CUDA_API_VERSION
	.align		4
        /*0000*/ 	.byte	0x04, 0x37
        /*0002*/ 	.short	(.L_73 - .L_72)
.L_72:
        /*0004*/ 	.word	0x00000082


	//----- nvinfo : EIATTR_KPARAM_INFO
	.align		4
.L_73:
        /*0008*/ 	.byte	0x04, 0x17
        /*000a*/ 	.short	(.L_75 - .L_74)
.L_74:
        /*000c*/ 	.word	0x00000000
        /*0010*/ 	.short	0x0001
        /*0012*/ 	.short	0x0008
        /*0014*/ 	.byte	0x00, 0xf5, 0x21, 0x00


	//----- nvinfo : EIATTR_KPARAM_INFO
	.align		4
.L_75:
        /*0018*/ 	.byte	0x04, 0x17
        /*001a*/ 	.short	(.L_77 - .L_76)
.L_76:
        /*001c*/ 	.word	0x00000000
        /*0020*/ 	.short	0x0000
        /*0022*/ 	.short	0x0000
        /*0024*/ 	.byte	0x00, 0xf5, 0x21, 0x00


	//----- nvinfo : EIATTR_SPARSE_MMA_MASK
	.align		4
.L_77:
        /*0028*/ 	.byte	0x03, 0x50
        /*002a*/ 	.short	0x0000


	//----- nvinfo : EIATTR_MAXREG_COUNT
	.align		4
        /*002c*/ 	.byte	0x03, 0x1b
        /*002e*/ 	.short	0x00ff


	//----- nvinfo : EIATTR_MERCURY_ISA_VERSION
	.align		4
        /*0030*/ 	.byte	0x03, 0x5f
        /*0032*/ 	.short	0x0101


	//----- nvinfo : EIATTR_VRC_CTA_INIT_COUNT
	.align		4
        /*0034*/ 	.byte	0x02, 0x4a
	.zero		1
	.zero		1


	//----- nvinfo : EIATTR_EXIT_INSTR_OFFSETS
	.align		4
        /*0038*/ 	.byte	0x04, 0x1c
        /*003a*/ 	.short	(.L_79 - .L_78)


	//   ....[0]....
.L_78:
        /*003c*/ 	.word	0x00000250


	//----- nvinfo : EIATTR_CBANK_PARAM_SIZE
	.align		4
.L_79:
        /*0040*/ 	.byte	0x03, 0x19
        /*0042*/ 	.short	0x0010


	//----- nvinfo : EIATTR_PARAM_CBANK
	.align		4
        /*0044*/ 	.byte	0x04, 0x0a
        /*0046*/ 	.short	(.L_81 - .L_80)
	.align		4
.L_80:
        /*0048*/ 	.word	index@(.nv.constant0.default_function_kernel_1)
        /*004c*/ 	.short	0x0380
        /*004e*/ 	.short	0x0010


	//----- nvinfo : EIATTR_SW_WAR
	.align		4
.L_81:
        /*0050*/ 	.byte	0x04, 0x36
        /*0052*/ 	.short	(.L_83 - .L_82)
.L_82:
        /*0054*/ 	.word	0x00000008
.L_83:


//--------------------- .nv.callgraph             --------------------------
	.section	.nv.callgraph,"",@"SHT_CUDA_CALLGRAPH"
	.align	4
	.sectionentsize	8
	.align		4
        /*0000*/ 	.word	0x00000000
	.align		4
        /*0004*/ 	.word	0xffffffff
	.align		4
        /*0008*/ 	.word	0x00000000
	.align		4
        /*000c*/ 	.word	0xfffffffe
	.align		4
        /*0010*/ 	.word	0x00000000
	.align		4
        /*0014*/ 	.word	0xfffffffd
	.align		4
        /*0018*/ 	.word	0x00000000
	.align		4
        /*001c*/ 	.word	0xfffffffc


//--------------------- .text.default_function_kernel --------------------------
	.section	.text.default_function_kernel,"ax",@progbits
	.align	128
        .global         default_function_kernel
        .type           default_function_kernel,@function
        .size           default_function_kernel,(.L_x_26 - default_function_kernel)
        .other          default_function_kernel,@"STO_CUDA_ENTRY STV_DEFAULT"
default_function_kernel:
.text.default_function_kernel:
[----:B------:R-:W-:Y:S01]  /*0000*/  LDC R1, c[0x0][0x37c] ;  /* 0x0000df00ff017b82 */ /* 0x000fe20000000800 */
[----:B------:R-:W0:Y:S07]  /*0010*/  S2R R5, SR_TID.X ;  /* 0x0000000000057919 */ /* 0x000e2e0000002100 */
[----:B------:R-:W1:Y:S01]  /*0020*/  S2UR UR4, SR_CTAID.X ;  /* 0x00000000000479c3 */ /* 0x000e620000002500 */
[----:B------:R-:W2:Y:S07]  /*0030*/  LDCU.64 UR6, c[0x0][0x358] ;  /* 0x00006b00ff0677ac */ /* 0x000eae0008000a00 */
[----:B------:R-:W3:Y:S01]  /*0040*/  LDC.64 R2, c[0x0][0x388] ;  /* 0x0000e200ff027b82 */ /* 0x000ee20000000a00 */
[----:B-1----:R-:W-:-:S06]  /*0050*/  USHF.L.U32 UR4, UR4, 0x5, URZ ;  /* 0x0000000504047899 */ /* 0x002fcc00080006ff */
[----:B0-----:R-:W-:-:S05]  /*0060*/  LOP3.LUT R5, R5, UR4, RZ, 0xfc, !PT ;  /* 0x0000000405057c12 */ /* 0x001fca000f8efcff */
[----:B---3--:R-:W-:-:S05]  /*0070*/  IMAD.WIDE.U32 R2, R5, 0x4, R2 ;  /* 0x0000000405027825 */ /* 0x008fca00078e0002 */
[----:B--2---:R0:W2:Y:S01]  /*0080*/  LDG.E.CONSTANT R0, desc[UR6][R2.64] ;  /* 0x0000000602007981 */ /* 0x0040a2000c1e9900 */
[----:B------:R-:W-:Y:S01]  /*0090*/  HFMA2 R9, -RZ, RZ, 0.890625, -0.00056934356689453125 ;  /* 0x3b2090aaff097431 */ /* 0x000fe200000001ff */
[----:B------:R-:W-:Y:S01]  /*00a0*/  MOV R6, 0x3f6ee581 ;  /* 0x3f6ee58100067802 */ /* 0x000fe20000000f00 */
[----:B0-----:R-:W0:Y:S02]  /*00b0*/  LDC.64 R2, c[0x0][0x380] ;  /* 0x0000e000ff027b82 */ /* 0x001e240000000a00 */
[----:B0-----:R-:W-:Y:S01]  /*00c0*/  IMAD.WIDE.U32 R2, R5, 0x4, R2 ;  /* 0x0000000405027825 */ /* 0x001fe200078e0002 */
[----:B--2---:R-:W0:Y:S01]  /*00d0*/  MUFU.RCP R7, |R0| ;  /* 0x4000000000077308 */ /* 0x004e220000001000 */
[----:B------:R-:W-:-:S04]  /*00e0*/  FSETP.GT.AND P0, PT, |R0|, 1, PT ;  /* 0x3f8000000000780b */ /* 0x000fc80003f04200 */
[----:B0-----:R-:W-:-:S05]  /*00f0*/  FSEL R7, R7, |R0|, P0 ;  /* 0x4000000007077208 */ /* 0x001fca0000000000 */
[----:B------:R-:W-:-:S04]  /*0100*/  FMUL R4, R7, R7 ;  /* 0x0000000707047220 */ /* 0x000fc80000400000 */
[----:B------:R-:W-:-:S04]  /*0110*/  FFMA R9, R4, R9, -0.014396979473531246185 ;  /* 0xbc6be14f04097423 */ /* 0x000fc80000000009 */
[----:B------:R-:W-:-:S04]  /*0120*/  FFMA R9, R4, R9, 0.039849750697612762451 ;  /* 0x3d23397e04097423 */ /* 0x000fc80000000009 */
[----:B------:R-:W-:-:S04]  /*0130*/  FFMA R9, R4, R9, -0.072529748082160949707 ;  /* 0xbd948a7a04097423 */ /* 0x000fc80000000009 */
[----:B------:R-:W-:-:S04]  /*0140*/  FFMA R9, R4, R9, 0.10518480092287063599 ;  /* 0x3dd76b2104097423 */ /* 0x000fc80000000009 */
[----:B------:R-:W-:-:S04]  /*0150*/  FFMA R9, R4, R9, -0.14171802997589111328 ;  /* 0xbe111e8804097423 */ /* 0x000fc80000000009 */
[----:B------:R-:W-:-:S04]  /*0160*/  FFMA R9, R4, R9, 0.19988775253295898438 ;  /* 0x3e4caf6004097423 */ /* 0x000fc80000000009 */
[----:B------:R-:W-:-:S04]  /*0170*/  FFMA R9, R4, R9, -0.33332940936088562012 ;  /* 0xbeaaaa2704097423 */ /* 0x000fc80000000009 */
[----:B------:R-:W-:-:S04]  /*0180*/  FMUL R4, R4, R9 ;  /* 0x0000000904047220 */ /* 0x000fc80000400000 */
[----:B------:R-:W-:-:S04]  /*0190*/  FFMA R7, R7, R4, R7 ;  /* 0x0000000407077223 */ /* 0x000fc80000000007 */
[----:B------:R-:W-:Y:S01]  /*01a0*/  @P0 FFMA R7, R6, 1.6832555532455444336, -R7 ;  /* 0x3fd774eb06070823 */ /* 0x000fe20000000807 */
[----:B------:R-:W-:-:S04]  /*01b0*/  FSETP.NAN.AND P0, PT, |R0|, |R0|, PT ;  /* 0x400000000000720b */ /* 0x000fc80003f08200 */
[----:B------:R-:W-:-:S04]  /*01c0*/  LOP3.LUT R0, R7, 0x80000000, R0, 0xb8, !PT ;  /* 0x8000000007007812 */ /* 0x000fc800078eb800 */
[----:B------:R-:W-:-:S05]  /*01d0*/  FSEL R7, R0, R7, !P0 ;  /* 0x0000000700077208 */ /* 0x000fca0004000000 */
[----:B------:R-:W-:Y:S01]  /*01e0*/  STG.E desc[UR6][R2.64], R7 ;  /* 0x0000000702007986 */ /* 0x000fe2000c101906 */
[----:B------:R-:W-:Y:S05]  /*01f0*/  EXIT ;  /* 0x000000000000794d */ /* 0x000fea0003800000 */
.L_x_0:
[----:B------:R-:W-:-:S00]  /*0200*/  BRA `(.L_x_0) ;  /* 0xfffffffc00fc7947 */ /* 0x000fc0000383ffff */
[----:B------:R-:W-:-:S00]  /*0210*/  NOP ;  /* 0x0000000000007918 */ /* 0x000fc00000000000 */
        /* <DEDUP_REMOVED lines=14> */
.L_x_26:


//--------------------- .text.default_function_kernel_2 --------------------------
	.section	.text.default_function_kernel_2,"ax",@progbits
	.align	128
        .global         default_function_kernel_2
        .type           default_function_kernel_2,@function
        .size           default_function_kernel_2,(.L_x_27 - default_function_kernel_2)
        .other          default_function_kernel_2,@"STO_CUDA_ENTRY STV_DEFAULT"
default_function_kernel_2:
.text.default_function_kernel_2:
[----:B------:R-:W-:Y:S01]  /*0000*/  LDC R1, c[0x0][0x37c] ;  /* 0x0000df00ff017b82 */ /* 0x000fe20000000800 */
[----:B------:R-:W0:Y:S07]  /*0010*/  S2R R7, SR_TID.X ;  /* 0x0000000000077919 */ /* 0x000e2e0000002100 */
[----:B------:R-:W1:Y:S01]  /*0020*/  S2UR UR4, SR_CTAID.X ;  /* 0x00000000000479c3 */ /* 0x000e620000002500 */
[----:B------:R-:W2:Y:S07]  /*0030*/  LDCU.64 UR6, c[0x0][0x358] ;  /* 0x00006b00ff0677ac */ /* 0x000eae0008000a00 */
[----:B------:R-:W3:Y:S08]  /*0040*/  LDC.64 R2, c[0x0][0x388] ;  /* 0x0000e200ff027b82 */ /* 0x000ef00000000a00 */
[----:B------:R-:W4:Y:S01]  /*0050*/  LDC.64 R4, c[0x0][0x380] ;  /* 0x0000e000ff047b82 */ /* 0x000f220000000a00 */
[----:B-1----:R-:W-:-:S06]  /*0060*/  USHF.L.U32 UR4, UR4, 0x6, URZ ;  /* 0x0000000604047899 */ /* 0x002fcc00080006ff */
[----:B0-----:R-:W-:-:S05]  /*0070*/  LOP3.LUT R7, R7, UR4, RZ, 0xfc, !PT ;  /* 0x0000000407077c12 */ /* 0x001fca000f8efcff */
[----:B---3--:R-:W-:-:S06]  /*0080*/  IMAD.WIDE.U32 R2, R7, 0x4, R2 ;  /* 0x0000000407027825 */ /* 0x008fcc00078e0002 */
[----:B--2---:R-:W2:Y:S01]  /*0090*/  LDG.E.CONSTANT R2, desc[UR6][R2.64] ;  /* 0x0000000602027981 */ /* 0x004ea2000c1e9900 */
[----:B----4-:R-:W-:-:S04]  /*00a0*/  IMAD.WIDE.U32 R4, R7, 0x4, R4 ;  /* 0x0000000407047825 */ /* 0x010fc800078e0004 */
[----:B--2---:R-:W-:-:S04]  /*00b0*/  FMUL.RZ R0, R2, 0.15915493667125701904 ;  /* 0x3e22f98302007820 */ /* 0x004fc8000040c000 */
[----:B------:R-:W0:Y:S02]  /*00c0*/  MUFU.SIN R9, R0 ;  /* 0x0000000000097308 */ /* 0x000e240000000400 */
[----:B0-----:R-:W-:-:S05]  /*00d0*/  FMUL R9, R2, R9 ;  /* 0x0000000902097220 */ /* 0x001fca0000400000 */
[----:B------:R-:W-:Y:S01]  /*00e0*/  STG.E desc[UR6][R4.64], R9 ;  /* 0x0000000904007986 */ /* 0x000fe2000c101906 */
[----:B------:R-:W-:Y:S05]  /*00f0*/  EXIT ;  /* 0x000000000000794d */ /* 0x000fea0003800000 */
.L_x_1:
        /* <DEDUP_REMOVED lines=16> */
.L_x_27:


//--------------------- .text.default_function_kernel_3 --------------------------
	.section	.text.default_function_kernel_3,"ax",@progbits
	.align	128
        .global         default_function_kernel_3
        .type           default_function_kernel_3,@function
        .size           default_function_kernel_3,(.L_x_25 - default_function_kernel_3)
        .other          default_function_kernel_3,@"STO_CUDA_ENTRY STV_DEFAULT"
default_function_kernel_3:
.text.default_function_kernel_3:
        /* <DEDUP_REMOVED lines=8> */
[----:B---3--:R-:W-:-:S04]  /*0080*/  IMAD.WIDE.U32 R6, R2, 0x4, R6 ;  /* 0x0000000402067825 */ /* 0x008fc800078e0006 */
[----:B----4-:R-:W-:Y:S02]  /*0090*/  IMAD.WIDE.U32 R4, R2, 0x4, R4 ;  /* 0x0000000402047825 */ /* 0x010fe400078e0004 */
[----:B--2---:R-:W2:Y:S04]  /*00a0*/  LDG.E.CONSTANT R6, desc[UR6][R6.64] ;  /* 0x0000000606067981 */ /* 0x004ea8000c1e9900 */
[----:B------:R-:W2:Y:S01]  /*00b0*/  LDG.E.CONSTANT R3, desc[UR6][R4.64] ;  /* 0x0000000604037981 */ /* 0x000ea2000c1e9900 */
[----:B------:R-:W-:Y:S01]  /*00c0*/  BSSY.RECONVERGENT B0, `(.L_x_2) ;  /* 0x0000043000007945 */ /* 0x000fe20003800200 */
[C---:B--2---:R-:W-:Y:S01]  /*00d0*/  FSETP.GEU.AND P0, PT, |R3|.reuse, |R6|, PT ;  /* 0x400000060300720b */ /* 0x044fe20003f0e200 */
[----:B------:R-:W-:-:S12]  /*00e0*/  FADD R9, |R3|, -RZ ;  /* 0x800000ff03097221 */ /* 0x000fd80000000200 */
[----:B------:R-:W-:Y:S05]  /*00f0*/  @!P0 BRA `(.L_x_3) ;  /* 0x0000000000fc8947 */ /* 0x000fea0003800000 */
[----:B------:R-:W-:-:S05]  /*0100*/  FMUL R0, |R6|, 8388608 ;  /* 0x4b00000006007820 */ /* 0x000fca0000400200 */
[----:B------:R-:W-:-:S13]  /*0110*/  FSETP.GTU.AND P0, PT, R9, R0, PT ;  /* 0x000000000900720b */ /* 0x000fda0003f0c000 */
[----:B------:R-:W-:Y:S05]  /*0120*/  @P0 BRA `(.L_x_4) ;  /* 0x0000000000780947 */ /* 0x000fea0003800000 */
[C---:B------:R-:W-:Y:S01]  /*0130*/  FMUL R5, |R6|.reuse, 16777216 ;  /* 0x4b80000006057820 */ /* 0x040fe20000400200 */
[C---:B------:R-:W-:Y:S01]  /*0140*/  FSETP.GEU.AND P0, PT, |R6|.reuse, 1.175494350822287508e-38, PT ;  /* 0x008000000600780b */ /* 0x040fe20003f0e200 */
[----:B------:R-:W-:Y:S01]  /*0150*/  FMUL R0, R9, 16777216 ;  /* 0x4b80000009007820 */ /* 0x000fe20000400000 */
[----:B------:R-:W-:Y:S01]  /*0160*/  FADD R4, |R6|, -RZ ;  /* 0x800000ff06047221 */ /* 0x000fe20000000200 */
[----:B------:R-:W-:Y:S01]  /*0170*/  BSSY.RECONVERGENT B1, `(.L_x_5) ;  /* 0x0000017000017945 */ /* 0x000fe20003800200 */
[----:B------:R-:W-:Y:S02]  /*0180*/  FSEL R5, R5, |R6|, !P0 ;  /* 0x4000000605057208 */ /* 0x000fe40004000000 */
[----:B------:R-:W-:-:S04]  /*0190*/  FSEL R0, R0, R9, !P0 ;  /* 0x0000000900007208 */ /* 0x000fc80004000000 */
[----:B------:R-:W0:Y:S02]  /*01a0*/  MUFU.RCP R5, R5 ;  /* 0x0000000500057308 */ /* 0x000e240000001000 */
[----:B0-----:R-:W-:-:S06]  /*01b0*/  FMUL R0, R5, R0 ;  /* 0x0000000005007220 */ /* 0x001fcc0000400000 */
[----:B------:R-:W0:Y:S02]  /*01c0*/  FRND.TRUNC R0, R0 ;  /* 0x0000000000007307 */ /* 0x000e24000020d000 */
[----:B0-----:R-:W-:-:S05]  /*01d0*/  FFMA R7, -|R6|, R0, R9 ;  /* 0x0000000006077223 */ /* 0x001fca0000000309 */
[----:B------:R-:W-:-:S13]  /*01e0*/  ISETP.GE.U32.AND P0, PT, R7, R4, PT ;  /* 0x000000040700720c */ /* 0x000fda0003f06070 */
[----:B------:R-:W-:Y:S05]  /*01f0*/  @!P0 BRA `(.L_x_6) ;  /* 0x0000000000388947 */ /* 0x000fea0003800000 */
[----:B------:R-:W-:-:S04]  /*0200*/  ISETP.GE.U32.AND P0, PT, R7, -0x7fffffff, PT ;  /* 0x800000010700780c */ /* 0x000fc80003f06070 */
[----:B------:R-:W-:-:S09]  /*0210*/  FSETP.GEU.OR P1, PT, R7, -|R6|, !P0 ;  /* 0xc00000060700720b */ /* 0x000fd2000472e400 */
[----:B------:R-:W-:-:S04]  /*0220*/  @P0 FADD R4, R0, -1 ;  /* 0xbf80000000040421 */ /* 0x000fc80000000000 */
[----:B------:R-:W-:-:S04]  /*0230*/  @!P1 FADD R4, R4, -1 ;  /* 0xbf80000004049421 */ /* 0x000fc80000000000 */
[----:B------:R-:W-:Y:S01]  /*0240*/  @P0 IMAD.MOV.U32 R0, RZ, RZ, R4 ;  /* 0x000000ffff000224 */ /* 0x000fe200078e0004 */
[----:B------:R-:W-:Y:S06]  /*0250*/  @P0 BRA `(.L_x_6) ;  /* 0x0000000000200947 */ /* 0x000fec0003800000 */
[----:B------:R-:W-:Y:S01]  /*0260*/  FADD R4, |R6|, |R6| ;  /* 0x4000000606047221 */ /* 0x000fe20000000200 */
[----:B------:R-:W-:-:S04]  /*0270*/  FADD R0, R0, 1 ;  /* 0x3f80000000007421 */ /* 0x000fc80000000000 */
[----:B------:R-:W-:-:S13]  /*0280*/  FSETP.GE.AND P0, PT, R7, R4, PT ;  /* 0x000000040700720b */ /* 0x000fda0003f06000 */
[----:B------:R-:W-:-:S05]  /*0290*/  @P0 FFMA R4, |R6|, -3, R7 ;  /* 0xc040000006040823 */ /* 0x000fca0000000207 */
[----:B------:R-:W-:Y:S01]  /*02a0*/  FSETP.GE.AND P1, PT, R4, RZ, P0 ;  /* 0x000000ff0400720b */ /* 0x000fe20000726000 */
[----:B------:R-:W-:-:S12]  /*02b0*/  @P0 FADD R4, R0, 1 ;  /* 0x3f80000000040421 */ /* 0x000fd80000000000 */
[----:B------:R-:W-:-:S04]  /*02c0*/  @P1 FADD R4, R4, 1 ;  /* 0x3f80000004041421 */ /* 0x000fc80000000000 */
[----:B------:R-:W-:-:S07]  /*02d0*/  @P0 IMAD.MOV.U32 R0, RZ, RZ, R4 ;  /* 0x000000ffff000224 */ /* 0x000fce00078e0004 */
.L_x_6:
[----:B------:R-:W-:Y:S05]  /*02e0*/  BSYNC.RECONVERGENT B1 ;  /* 0x0000000000017941 */ /* 0x000fea0003800200 */
.L_x_5:
[----:B------:R-:W-:Y:S01]  /*02f0*/  FFMA R9, -|R6|, R0, R9 ;  /* 0x0000000006097223 */ /* 0x000fe20000000309 */
[----:B------:R-:W-:Y:S06]  /*0300*/  BRA `(.L_x_3) ;  /* 0x0000000000787947 */ /* 0x000fec0003800000 */
.L_x_4:
[----:B------:R-:W-:Y:S01]  /*0310*/  LOP3.LUT R4, R0, 0xff800000, RZ, 0xc0, !PT ;  /* 0xff80000000047812 */ /* 0x000fe200078ec0ff */
[----:B------:R-:W-:Y:S01]  /*0320*/  BSSY.RECONVERGENT B1, `(.L_x_7) ;  /* 0x000001a000017945 */ /* 0x000fe20003800200 */
[C---:B------:R-:W-:Y:S02]  /*0330*/  ISETP.GT.U32.AND P0, PT, R9.reuse, 0x7f7fffff, PT ;  /* 0x7f7fffff0900780c */ /* 0x040fe40003f04070 */
[C---:B------:R-:W-:Y:S02]  /*0340*/  IADD3 R5, PT, PT, R9.reuse, 0xb800000, -R4 ;  /* 0x0b80000009057810 */ /* 0x040fe40007ffe804 */
[----:B------:R-:W-:Y:S02]  /*0350*/  LOP3.LUT R9, R9, 0x7fffff, RZ, 0xc0, !PT ;  /* 0x007fffff09097812 */ /* 0x000fe400078ec0ff */
[----:B------:R-:W-:Y:S02]  /*0360*/  LOP3.LUT P1, R5, R5, 0xff800000, RZ, 0xc0, !PT ;  /* 0xff80000005057812 */ /* 0x000fe4000782c0ff */
[----:B------:R-:W-:-:S02]  /*0370*/  FSETP.GT.AND P2, PT, |R6|, RZ, PT ;  /* 0x000000ff0600720b */ /* 0x000fc40003f44200 */
[----:B------:R-:W-:Y:S02]  /*0380*/  FSEL R4, R4, +QNAN , !P0 ;  /* 0x7fffffff04047808 */ /* 0x000fe40004000000 */
[----:B------:R-:W-:Y:S02]  /*0390*/  LOP3.LUT R9, R9, 0x3f800000, RZ, 0xfc, !PT ;  /* 0x3f80000009097812 */ /* 0x000fe400078efcff */
[----:B------:R-:W-:-:S05]  /*03a0*/  FSEL R10, R4, +QNAN , P2 ;  /* 0x7fffffff040a7808 */ /* 0x000fca0001000000 */
[----:B------:R-:W-:Y:S05]  /*03b0*/  @!P1 BRA `(.L_x_8) ;  /* 0x0000000000409947 */ /* 0x000fea0003800000 */
[----:B------:R-:W-:-:S04]  /*03c0*/  LOP3.LUT R0, R0, 0x7fffff, RZ, 0xc0, !PT ;  /* 0x007fffff00007812 */ /* 0x000fc800078ec0ff */
[----:B------:R-:W-:-:S04]  /*03d0*/  LOP3.LUT R0, R0, 0x3f800000, RZ, 0xfc, !PT ;  /* 0x3f80000000007812 */ /* 0x000fc800078efcff */
[----:B------:R0:W1:Y:S03]  /*03e0*/  MUFU.RCP R4, R0 ;  /* 0x0000000000047308 */ /* 0x0000660000001000 */
.L_x_9:
[----:B------:R-:W-:-:S05]  /*03f0*/  VIMNMX.U32 R6, PT, PT, R5, 0xb800000, PT ;  /* 0x0b80000005067848 */ /* 0x000fca0003fe0000 */
[----:B------:R-:W-:Y:S02]  /*0400*/  IMAD.IADD R9, R6, 0x1, R9 ;  /* 0x0000000106097824 */ /* 0x000fe400078e0209 */
[----:B------:R-:W-:Y:S02]  /*0410*/  IMAD.IADD R5, R5, 0x1, -R6 ;  /* 0x0000000105057824 */ /* 0x000fe400078e0a06 */
[----:B-1----:R-:W-:-:S03]  /*0420*/  FMUL R7, R4, R9 ;  /* 0x0000000904077220 */ /* 0x002fc60000400000 */
[----:B------:R-:W-:Y:S01]  /*0430*/  ISETP.NE.AND P1, PT, R5, RZ, PT ;  /* 0x000000ff0500720c */ /* 0x000fe20003f25270 */
[----:B------:R-:W-:-:S04]  /*0440*/  FFMA R8, -R0, R7, R9 ;  /* 0x0000000700087223 */ /* 0x000fc80000000109 */
[----:B------:R-:W-:-:S04]  /*0450*/  FFMA R8, R4, R8, R7 ;  /* 0x0000000804087223 */ /* 0x000fc80000000007 */
[----:B------:R-:W-:-:S04]  /*0460*/  FFMA R7, -R0, R8, R9 ;  /* 0x0000000800077223 */ /* 0x000fc80000000109 */
[----:B------:R-:W-:-:S06]  /*0470*/  FFMA.RZ R7, R4, R7, R8 ;  /* 0x0000000704077223 */ /* 0x000fcc000000c008 */
[----:B------:R-:W1:Y:S02]  /*0480*/  FRND.TRUNC R7, R7 ;  /* 0x0000000700077307 */ /* 0x000e64000020d000 */
[----:B-1----:R-:W-:-:S05]  /*0490*/  FFMA R9, -R0, R7, R9 ;  /* 0x0000000700097223 */ /* 0x002fca0000000109 */
[----:B------:R-:W-:-:S13]  /*04a0*/  ISETP.NE.AND P0, PT, R9, RZ, PT ;  /* 0x000000ff0900720c */ /* 0x000fda0003f05270 */
[----:B------:R-:W-:Y:S05]  /*04b0*/  @P0 BRA P1, `(.L_x_9) ;  /* 0xfffffffc00cc0947 */ /* 0x000fea000083ffff */
.L_x_8:
[----:B------:R-:W-:Y:S05]  /*04c0*/  BSYNC.RECONVERGENT B1 ;  /* 0x0000000000017941 */ /* 0x000fea0003800200 */
.L_x_7:
[----:B------:R-:W-:-:S04]  /*04d0*/  FMUL R9, R9, 1.1920928955078125e-07 ;  /* 0x3400000009097820 */ /* 0x000fc80000400000 */
[----:B------:R-:W-:-:S07]  /*04e0*/  FMUL R9, R10, R9 ;  /* 0x000000090a097220 */ /* 0x000fce0000400000 */
.L_x_3:
[----:B------:R-:W-:Y:S05]  /*04f0*/  BSYNC.RECONVERGENT B0 ;  /* 0x0000000000007941 */ /* 0x000fea0003800200 */
.L_x_2:
[----:B------:R-:W1:Y:S01]  /*0500*/  MUFU.RCP R4, R3 ;  /* 0x0000000300047308 */ /* 0x000e620000001000 */
[C---:B------:R-:W-:Y:S01]  /*0510*/  FSETP.NAN.AND P0, PT, |R9|.reuse, |R9|, PT ;  /* 0x400000090900720b */ /* 0x040fe20003f08200 */
[----:B------:R-:W-:Y:S01]  /*0520*/  BSSY.RECONVERGENT B0, `(.L_x_10) ;  /* 0x000000d000007945 */ /* 0x000fe20003800200 */
[----:B0-----:R-:W-:-:S04]  /*0530*/  LOP3.LUT R0, R9, 0x80000000, R3, 0xb8, !PT ;  /* 0x8000000009007812 */ /* 0x001fc800078eb803 */
[----:B------:R-:W-:-:S06]  /*0540*/  FSEL R0, R9, R0, P0 ;  /* 0x0000000009007208 */ /* 0x000fcc0000000000 */
[----:B------:R-:W0:Y:S01]  /*0550*/  FCHK P0, R0, R3 ;  /* 0x0000000300007302 */ /* 0x000e220000000000 */
[----:B-1----:R-:W-:-:S04]  /*0560*/  FFMA R5, -R3, R4, 1 ;  /* 0x3f80000003057423 */ /* 0x002fc80000000104 */
[----:B------:R-:W-:-:S04]  /*0570*/  FFMA R5, R4, R5, R4 ;  /* 0x0000000504057223 */ /* 0x000fc80000000004 */
[----:B------:R-:W-:-:S04]  /*0580*/  FFMA R4, R0, R5, RZ ;  /* 0x0000000500047223 */ /* 0x000fc800000000ff */
[----:B------:R-:W-:-:S04]  /*0590*/  FFMA R6, -R3, R4, R0 ;  /* 0x0000000403067223 */ /* 0x000fc80000000100 */
[----:B------:R-:W-:Y:S01]  /*05a0*/  FFMA R7, R5, R6, R4 ;  /* 0x0000000605077223 */ /* 0x000fe20000000004 */
[----:B0-----:R-:W-:Y:S06]  /*05b0*/  @!P0 BRA `(.L_x_11) ;  /* 0x00000000000c8947 */ /* 0x001fec0003800000 */
[----:B------:R-:W-:-:S07]  /*05c0*/  MOV R4, 0x5e0 ;  /* 0x000005e000047802 */ /* 0x000fce0000000f00 */
[----:B------:R-:W-:Y:S05]  /*05d0*/  CALL.REL.NOINC `($__internal_0_$__cuda_sm3x_div_rn_noftz_f32_slowpath) ;  /* 0x0000000000187944 */ /* 0x000fea0003c00000 */
[----:B------:R-:W-:-:S07]  /*05e0*/  IMAD.MOV.U32 R7, RZ, RZ, R0 ;  /* 0x000000ffff077224 */ /* 0x000fce00078e0000 */
.L_x_11:
[----:B------:R-:W-:Y:S05]  /*05f0*/  BSYNC.RECONVERGENT B0 ;  /* 0x0000000000007941 */ /* 0x000fea0003800200 */
.L_x_10:
[----:B------:R-:W0:Y:S02]  /*0600*/  LDC.64 R4, c[0x0][0x380] ;  /* 0x0000e000ff047b82 */ /* 0x000e240000000a00 */
[----:B0-----:R-:W-:-:S05]  /*0610*/  IMAD.WIDE.U32 R2, R2, 0x4, R4 ;  /* 0x0000000402027825 */ /* 0x001fca00078e0004 */
[----:B------:R-:W-:Y:S01]  /*0620*/  STG.E desc[UR6][R2.64], R7 ;  /* 0x0000000702007986 */ /* 0x000fe2000c101906 */
[----:B------:R-:W-:Y:S05]  /*0630*/  EXIT ;  /* 0x000000000000794d */ /* 0x000fea0003800000 */
        .weak           $__internal_0_$__cuda_sm3x_div_rn_noftz_f32_slowpath
        .type           $__internal_0_$__cuda_sm3x_div_rn_noftz_f32_slowpath,@function
        .size           $__internal_0_$__cuda_sm3x_div_rn_noftz_f32_slowpath,(.L_x_25 - $__internal_0_$__cuda_sm3x_div_rn_noftz_f32_slowpath)
$__internal_0_$__cuda_sm3x_div_rn_noftz_f32_slowpath:
[--C-:B------:R-:W-:Y:S01]  /*0640*/  SHF.R.U32.HI R6, RZ, 0x17, R3.reuse ;  /* 0x00000017ff067819 */ /* 0x100fe20000011603 */
[----:B------:R-:W-:Y:S01]  /*0650*/  BSSY.RECONVERGENT B1, `(.L_x_12) ;  /* 0x0000064000017945 */ /* 0x000fe20003800200 */
[--C-:B------:R-:W-:Y:S01]  /*0660*/  SHF.R.U32.HI R5, RZ, 0x17, R0.reuse ;  /* 0x00000017ff057819 */ /* 0x100fe20000011600 */
[----:B------:R-:W-:Y:S01]  /*0670*/  IMAD.MOV.U32 R8, RZ, RZ, R3 ;  /* 0x000000ffff087224 */ /* 0x000fe200078e0003 */
[----:B------:R-:W-:Y:S02]  /*0680*/  LOP3.LUT R6, R6, 0xff, RZ, 0xc0, !PT ;  /* 0x000000ff06067812 */ /* 0x000fe400078ec0ff */
[----:B------:R-:W-:Y:S01]  /*0690*/  LOP3.LUT R10, R5, 0xff, RZ, 0xc0, !PT ;  /* 0x000000ff050a7812 */ /* 0x000fe200078ec0ff */
[----:B------:R-:W-:Y:S02]  /*06a0*/  IMAD.MOV.U32 R5, RZ, RZ, R0 ;  /* 0x000000ffff057224 */ /* 0x000fe400078e0000 */
[----:B------:R-:W-:Y:S02]  /*06b0*/  VIADD R9, R6, 0xffffffff ;  /* 0xffffffff06097836 */ /* 0x000fe40000000000 */
[----:B------:R-:W-:-:S03]  /*06c0*/  VIADD R11, R10, 0xffffffff ;  /* 0xffffffff0a0b7836 */ /* 0x000fc60000000000 */
[----:B------:R-:W-:-:S04]  /*06d0*/  ISETP.GT.U32.AND P0, PT, R9, 0xfd, PT ;  /* 0x000000fd0900780c */ /* 0x000fc80003f04070 */
[----:B------:R-:W-:-:S13]  /*06e0*/  ISETP.GT.U32.OR P0, PT, R11, 0xfd, P0 ;  /* 0x000000fd0b00780c */ /* 0x000fda0000704470 */
[----:B------:R-:W-:Y:S01]  /*06f0*/  @!P0 IMAD.MOV.U32 R7, RZ, RZ, RZ ;  /* 0x000000ffff078224 */ /* 0x000fe200078e00ff */
[----:B------:R-:W-:Y:S06]  /*0700*/  @!P0 BRA `(.L_x_13) ;  /* 0x00000000005c8947 */ /* 0x000fec0003800000 */
[----:B------:R-:W-:Y:S02]  /*0710*/  FSETP.GTU.FTZ.AND P0, PT, |R0|, +INF , PT ;  /* 0x7f8000000000780b */ /* 0x000fe40003f1c200 */
[----:B------:R-:W-:-:S04]  /*0720*/  FSETP.GTU.FTZ.AND P1, PT, |R3|, +INF , PT ;  /* 0x7f8000000300780b */ /* 0x000fc80003f3c200 */
[----:B------:R-:W-:-:S13]  /*0730*/  PLOP3.LUT P0, PT, P0, P1, PT, 0xf8, 0x8f ;  /* 0x00000000008f781c */ /* 0x000fda0000703f70 */
[----:B------:R-:W-:Y:S05]  /*0740*/  @P0 BRA `(.L_x_14) ;  /* 0x00000004004c0947 */ /* 0x000fea0003800000 */
[----:B------:R-:W-:-:S13]  /*0750*/  LOP3.LUT P0, RZ, R8, 0x7fffffff, R5, 0xc8, !PT ;  /* 0x7fffffff08ff7812 */ /* 0x000fda000780c805 */
[----:B------:R-:W-:Y:S05]  /*0760*/  @!P0 BRA `(.L_x_15) ;  /* 0x00000004003c8947 */ /* 0x000fea0003800000 */
[C---:B------:R-:W-:Y:S02]  /*0770*/  FSETP.NEU.FTZ.AND P2, PT, |R0|.reuse, +INF , PT ;  /* 0x7f8000000000780b */ /* 0x040fe40003f5d200 */
[----:B------:R-:W-:Y:S02]  /*0780*/  FSETP.NEU.FTZ.AND P1, PT, |R3|, +INF , PT ;  /* 0x7f8000000300780b */ /* 0x000fe40003f3d200 */
[----:B------:R-:W-:-:S11]  /*0790*/  FSETP.NEU.FTZ.AND P0, PT, |R0|, +INF , PT ;  /* 0x7f8000000000780b */ /* 0x000fd60003f1d200 */
[----:B------:R-:W-:Y:S05]  /*07a0*/  @!P1 BRA !P2, `(.L_x_15) ;  /* 0x00000004002c9947 */ /* 0x000fea0005000000 */
[----:B------:R-:W-:-:S04]  /*07b0*/  LOP3.LUT P2, RZ, R5, 0x7fffffff, RZ, 0xc0, !PT ;  /* 0x7fffffff05ff7812 */ /* 0x000fc8000784c0ff */
[----:B------:R-:W-:-:S13]  /*07c0*/  PLOP3.LUT P1, PT, P1, P2, PT, 0x2f, 0xf2 ;  /* 0x0000000000f2781c */ /* 0x000fda0000f24577 */
[----:B------:R-:W-:Y:S05]  /*07d0*/  @P1 BRA `(.L_x_16) ;  /* 0x0000000400181947 */ /* 0x000fea0003800000 */
[----:B------:R-:W-:-:S04]  /*07e0*/  LOP3.LUT P1, RZ, R8, 0x7fffffff, RZ, 0xc0, !PT ;  /* 0x7fffffff08ff7812 */ /* 0x000fc8000782c0ff */
[----:B------:R-:W-:-:S13]  /*07f0*/  PLOP3.LUT P0, PT, P0, P1, PT, 0x2f, 0xf2 ;  /* 0x0000000000f2781c */ /* 0x000fda0000702577 */
[----:B------:R-:W-:Y:S05]  /*0800*/  @P0 BRA `(.L_x_17) ;  /* 0x0000000400000947 */ /* 0x000fea0003800000 */
[----:B------:R-:W-:Y:S02]  /*0810*/  ISETP.GE.AND P0, PT, R11, RZ, PT ;  /* 0x000000ff0b00720c */ /* 0x000fe40003f06270 */
[----:B------:R-:W-:-:S11]  /*0820*/  ISETP.GE.AND P1, PT, R9, RZ, PT ;  /* 0x000000ff0900720c */ /* 0x000fd60003f26270 */
[----:B------:R-:W-:Y:S02]  /*0830*/  @P0 IMAD.MOV.U32 R7, RZ, RZ, RZ ;  /* 0x000000ffff070224 */ /* 0x000fe400078e00ff */
[----:B------:R-:W-:Y:S01]  /*0840*/  @!P0 FFMA R5, R0, 1.84467440737095516160e+19, RZ ;  /* 0x5f80000000058823 */ /* 0x000fe200000000ff */
[----:B------:R-:W-:Y:S02]  /*0850*/  @!P0 IMAD.MOV.U32 R7, RZ, RZ, -0x40 ;  /* 0xffffffc0ff078424 */ /* 0x000fe400078e00ff */
[----:B------:R-:W-:Y:S02]  /*0860*/  @!P1 FFMA R8, R3, 1.84467440737095516160e+19, RZ ;  /* 0x5f80000003089823 */ /* 0x000fe400000000ff */
[----:B------:R-:W-:-:S07]  /*0870*/  @!P1 VIADD R7, R7, 0x40 ;  /* 0x0000004007079836 */ /* 0x000fce0000000000 */
.L_x_13:
[----:B------:R-:W-:Y:S01]  /*0880*/  LEA R3, R6, 0xc0800000, 0x17 ;  /* 0xc080000006037811 */ /* 0x000fe200078eb8ff */
[----:B------:R-:W-:Y:S04]  /*0890*/  BSSY.RECONVERGENT B2, `(.L_x_18) ;  /* 0x0000036000027945 */ /* 0x000fe80003800200 */
[----:B------:R-:W-:Y:S02]  /*08a0*/  IMAD.IADD R8, R8, 0x1, -R3 ;  /* 0x0000000108087824 */ /* 0x000fe400078e0a03 */
[----:B------:R-:W-:Y:S02]  /*08b0*/  VIADD R3, R10, 0xffffff81 ;  /* 0xffffff810a037836 */ /* 0x000fe40000000000 */
[----:B------:R-:W0:Y:S01]  /*08c0*/  MUFU.RCP R9, R8 ;  /* 0x0000000800097308 */ /* 0x000e220000001000 */
[----:B------:R-:W-:Y:S01]  /*08d0*/  FADD.FTZ R11, -R8, -RZ ;  /* 0x800000ff080b7221 */ /* 0x000fe20000010100 */
[C---:B------:R-:W-:Y:S01]  /*08e0*/  IMAD R0, R3.reuse, -0x800000, R5 ;  /* 0xff80000003007824 */ /* 0x040fe200078e0205 */
[----:B------:R-:W-:-:S05]  /*08f0*/  IADD3 R6, PT, PT, R3, 0x7f, -R6 ;  /* 0x0000007f03067810 */ /* 0x000fca0007ffe806 */
[----:B------:R-:W-:Y:S02]  /*0900*/  IMAD.IADD R6, R6, 0x1, R7 ;  /* 0x0000000106067824 */ /* 0x000fe400078e0207 */
[----:B0-----:R-:W-:-:S04]  /*0910*/  FFMA R10, R9, R11, 1 ;  /* 0x3f800000090a7423 */ /* 0x001fc8000000000b */
[----:B------:R-:W-:-:S04]  /*0920*/  FFMA R12, R9, R10, R9 ;  /* 0x0000000a090c7223 */ /* 0x000fc80000000009 */
[----:B------:R-:W-:-:S04]  /*0930*/  FFMA R5, R0, R12, RZ ;  /* 0x0000000c00057223 */ /* 0x000fc800000000ff */
[----:B------:R-:W-:-:S04]  /*0940*/  FFMA R10, R11, R5, R0 ;  /* 0x000000050b0a7223 */ /* 0x000fc80000000000 */
[----:B------:R-:W-:-:S04]  /*0950*/  FFMA R9, R12, R10, R5 ;  /* 0x0000000a0c097223 */ /* 0x000fc80000000005 */
[----:B------:R-:W-:-:S04]  /*0960*/  FFMA R10, R11, R9, R0 ;  /* 0x000000090b0a7223 */ /* 0x000fc80000000000 */
[----:B------:R-:W-:-:S05]  /*0970*/  FFMA R0, R12, R10, R9 ;  /* 0x0000000a0c007223 */ /* 0x000fca0000000009 */
[----:B------:R-:W-:-:S04]  /*0980*/  SHF.R.U32.HI R3, RZ, 0x17, R0 ;  /* 0x00000017ff037819 */ /* 0x000fc80000011600 */
[----:B------:R-:W-:-:S05]  /*0990*/  LOP3.LUT R3, R3, 0xff, RZ, 0xc0, !PT ;  /* 0x000000ff03037812 */ /* 0x000fca00078ec0ff */
[----:B------:R-:W-:-:S04]  /*09a0*/  IMAD.IADD R7, R3, 0x1, R6 ;  /* 0x0000000103077824 */ /* 0x000fc800078e0206 */
[----:B------:R-:W-:-:S05]  /*09b0*/  VIADD R3, R7, 0xffffffff ;  /* 0xffffffff07037836 */ /* 0x000fca0000000000 */
[----:B------:R-:W-:-:S13]  /*09c0*/  ISETP.GE.U32.AND P0, PT, R3, 0xfe, PT ;  /* 0x000000fe0300780c */ /* 0x000fda0003f06070 */
[----:B------:R-:W-:Y:S05]  /*09d0*/  @!P0 BRA `(.L_x_19) ;  /* 0x0000000000808947 */ /* 0x000fea0003800000 */
[----:B------:R-:W-:-:S13]  /*09e0*/  ISETP.GT.AND P0, PT, R7, 0xfe, PT ;  /* 0x000000fe0700780c */ /* 0x000fda0003f04270 */
[----:B------:R-:W-:Y:S05]  /*09f0*/  @P0 BRA `(.L_x_20) ;  /* 0x00000000006c0947 */ /* 0x000fea0003800000 */
[----:B------:R-:W-:-:S13]  /*0a00*/  ISETP.GE.AND P0, PT, R7, 0x1, PT ;  /* 0x000000010700780c */ /* 0x000fda0003f06270 */
[----:B------:R-:W-:Y:S05]  /*0a10*/  @P0 BRA `(.L_x_21) ;  /* 0x0000000000740947 */ /* 0x000fea0003800000 */
[----:B------:R-:W-:Y:S02]  /*0a20*/  ISETP.GE.AND P0, PT, R7, -0x18, PT ;  /* 0xffffffe80700780c */ /* 0x000fe40003f06270 */
[----:B------:R-:W-:-:S11]  /*0a30*/  LOP3.LUT R0, R0, 0x80000000, RZ, 0xc0, !PT ;  /* 0x8000000000007812 */ /* 0x000fd600078ec0ff */
[----:B------:R-:W-:Y:S05]  /*0a40*/  @!P0 BRA `(.L_x_21) ;  /* 0x0000000000688947 */ /* 0x000fea0003800000 */
[CCC-:B------:R-:W-:Y:S01]  /*0a50*/  FFMA.RZ R3, R12.reuse, R10.reuse, R9.reuse ;  /* 0x0000000a0c037223 */ /* 0x1c0fe2000000c009 */
[C---:B------:R-:W-:Y:S02]  /*0a60*/  VIADD R8, R7.reuse, 0x20 ;  /* 0x0000002007087836 */ /* 0x040fe40000000000 */
[CCC-:B------:R-:W-:Y:S01]  /*0a70*/  FFMA.RM R6, R12.reuse, R10.reuse, R9.reuse ;  /* 0x0000000a0c067223 */ /* 0x1c0fe20000004009 */
[----:B------:R-:W-:Y:S02]  /*0a80*/  ISETP.NE.AND P2, PT, R7, RZ, PT ;  /* 0x000000ff0700720c */ /* 0x000fe40003f45270 */
[----:B------:R-:W-:Y:S01]  /*0a90*/  LOP3.LUT R5, R3, 0x7fffff, RZ, 0xc0, !PT ;  /* 0x007fffff03057812 */ /* 0x000fe200078ec0ff */
[----:B------:R-:W-:Y:S01]  /*0aa0*/  FFMA.RP R3, R12, R10, R9 ;  /* 0x0000000a0c037223 */ /* 0x000fe20000008009 */
[----:B------:R-:W-:Y:S01]  /*0ab0*/  ISETP.NE.AND P1, PT, R7, RZ, PT ;  /* 0x000000ff0700720c */ /* 0x000fe20003f25270 */
[----:B------:R-:W-:Y:S01]  /*0ac0*/  IMAD.MOV R7, RZ, RZ, -R7 ;  /* 0x000000ffff077224 */ /* 0x000fe200078e0a07 */
[----:B------:R-:W-:-:S02]  /*0ad0*/  LOP3.LUT R5, R5, 0x800000, RZ, 0xfc, !PT ;  /* 0x0080000005057812 */ /* 0x000fc400078efcff */
[----:B------:R-:W-:Y:S02]  /*0ae0*/  FSETP.NEU.FTZ.AND P0, PT, R3, R6, PT ;  /* 0x000000060300720b */ /* 0x000fe40003f1d000 */
[----:B------:R-:W-:Y:S02]  /*0af0*/  SHF.L.U32 R8, R5, R8, RZ ;  /* 0x0000000805087219 */ /* 0x000fe400000006ff */
[----:B------:R-:W-:Y:S02]  /*0b00*/  SEL R6, R7, RZ, P2 ;  /* 0x000000ff07067207 */ /* 0x000fe40001000000 */
[----:B------:R-:W-:Y:S02]  /*0b10*/  ISETP.NE.AND P1, PT, R8, RZ, P1 ;  /* 0x000000ff0800720c */ /* 0x000fe40000f25270 */
[----:B------:R-:W-:Y:S02]  /*0b20*/  SHF.R.U32.HI R6, RZ, R6, R5 ;  /* 0x00000006ff067219 */ /* 0x000fe40000011605 */
[----:B------:R-:W-:-:S02]  /*0b30*/  PLOP3.LUT P0, PT, P0, P1, PT, 0xf8, 0x8f ;  /* 0x00000000008f781c */ /* 0x000fc40000703f70 */
[----:B------:R-:W-:Y:S02]  /*0b40*/  SHF.R.U32.HI R8, RZ, 0x1, R6 ;  /* 0x00000001ff087819 */ /* 0x000fe40000011606 */
[----:B------:R-:W-:-:S04]  /*0b50*/  SEL R3, RZ, 0x1, !P0 ;  /* 0x00000001ff037807 */ /* 0x000fc80004000000 */
[----:B------:R-:W-:-:S04]  /*0b60*/  LOP3.LUT R3, R3, 0x1, R8, 0xf8, !PT ;  /* 0x0000000103037812 */ /* 0x000fc800078ef808 */
[----:B------:R-:W-:-:S05]  /*0b70*/  LOP3.LUT R3, R3, R6, RZ, 0xc0, !PT ;  /* 0x0000000603037212 */ /* 0x000fca00078ec0ff */
[----:B------:R-:W-:-:S05]  /*0b80*/  IMAD.IADD R3, R8, 0x1, R3 ;  /* 0x0000000108037824 */ /* 0x000fca00078e0203 */
[----:B------:R-:W-:Y:S01]  /*0b90*/  LOP3.LUT R0, R3, R0, RZ, 0xfc, !PT ;  /* 0x0000000003007212 */ /* 0x000fe200078efcff */
[----:B------:R-:W-:Y:S06]  /*0ba0*/  BRA `(.L_x_21) ;  /* 0x0000000000107947 */ /* 0x000fec0003800000 */
.L_x_20:
[----:B------:R-:W-:-:S04]  /*0bb0*/  LOP3.LUT R0, R0, 0x80000000, RZ, 0xc0, !PT ;  /* 0x8000000000007812 */ /* 0x000fc800078ec0ff */
[----:B------:R-:W-:Y:S01]  /*0bc0*/  LOP3.LUT R0, R0, 0x7f800000, RZ, 0xfc, !PT ;  /* 0x7f80000000007812 */ /* 0x000fe200078efcff */
[----:B------:R-:W-:Y:S06]  /*0bd0*/  BRA `(.L_x_21) ;  /* 0x0000000000047947 */ /* 0x000fec0003800000 */
.L_x_19:
[----:B------:R-:W-:-:S07]  /*0be0*/  IMAD R0, R6, 0x800000, R0 ;  /* 0x0080000006007824 */ /* 0x000fce00078e0200 */
.L_x_21:
[----:B------:R-:W-:Y:S05]  /*0bf0*/  BSYNC.RECONVERGENT B2 ;  /* 0x0000000000027941 */ /* 0x000fea0003800200 */
.L_x_18:
[----:B------:R-:W-:Y:S05]  /*0c00*/  BRA `(.L_x_22) ;  /* 0x0000000000207947 */ /* 0x000fea0003800000 */
.L_x_17:
[----:B------:R-:W-:-:S04]  /*0c10*/  LOP3.LUT R0, R8, 0x80000000, R5, 0x48, !PT ;  /* 0x8000000008007812 */ /* 0x000fc800078e4805 */
[----:B------:R-:W-:Y:S01]  /*0c20*/  LOP3.LUT R0, R0, 0x7f800000, RZ, 0xfc, !PT ;  /* 0x7f80000000007812 */ /* 0x000fe200078efcff */
[----:B------:R-:W-:Y:S06]  /*0c30*/  BRA `(.L_x_22) ;  /* 0x0000000000147947 */ /* 0x000fec0003800000 */
.L_x_16:
[----:B------:R-:W-:Y:S01]  /*0c40*/  LOP3.LUT R0, R8, 0x80000000, R5, 0x48, !PT ;  /* 0x8000000008007812 */ /* 0x000fe200078e4805 */
[----:B------:R-:W-:Y:S06]  /*0c50*/  BRA `(.L_x_22) ;  /* 0x00000000000c7947 */ /* 0x000fec0003800000 */
.L_x_15:
[----:B------:R-:W0:Y:S01]  /*0c60*/  MUFU.RSQ R0, -QNAN ;  /* 0xffc0000000007908 */ /* 0x000e220000001400 */
[----:B------:R-:W-:Y:S05]  /*0c70*/  BRA `(.L_x_22) ;  /* 0x0000000000047947 */ /* 0x000fea0003800000 */
.L_x_14:
[----:B------:R-:W-:-:S07]  /*0c80*/  FADD.FTZ R0, R0, R3 ;  /* 0x0000000300007221 */ /* 0x000fce0000010000 */
.L_x_22:
[----:B------:R-:W-:Y:S05]  /*0c90*/  BSYNC.RECONVERGENT B1 ;  /* 0x0000000000017941 */ /* 0x000fea0003800200 */
.L_x_12:
[----:B------:R-:W-:-:S04]  /*0ca0*/  IMAD.MOV.U32 R5, RZ, RZ, 0x0 ;  /* 0x00000000ff057424 */ /* 0x000fc800078e00ff */
[----:B0-----:R-:W-:Y:S05]  /*0cb0*/  RET.REL.NODEC R4 `(default_function_kernel_3) ;  /* 0xfffffff004d07950 */ /* 0x001fea0003c3ffff */
.L_x_23:
        /* <DEDUP_REMOVED lines=12> */
.L_x_25:


//--------------------- .text.default_function_kernel_1 --------------------------
	.section	.text.default_function_kernel_1,"ax",@progbits
	.align	128
        .global         default_function_kernel_1
        .type           default_function_kernel_1,@function
        .size           default_function_kernel_1,(.L_x_29 - default_function_kernel_1)
        .other          default_function_kernel_1,@"STO_CUDA_ENTRY STV_DEFAULT"
default_function_kernel_1:
.text.default_function_kernel_1:
[----:B------:R-:W-:Y:S01]  /*0000*/  LDC R1, c[0x0][0x37c] ;  /* 0x0000df00ff017b82 */ /* 0x000fe20000000800 */
[----:B------:R-:W0:Y:S07]  /*0010*/  S2R R0, SR_CTAID.X ;  /* 0x0000000000007919 */ /* 0x000e2e0000002500 */
[----:B------:R-:W0:Y:S01]  /*0020*/  LDC.64 R2, c[0x0][0x388] ;  /* 0x0000e200ff027b82 */ /* 0x000e220000000a00 */
[----:B------:R-:W1:Y:S01]  /*0030*/  LDCU.64 UR4, c[0x0][0x358] ;  /* 0x00006b00ff0477ac */ /* 0x000e620008000a00 */
[----:B0-----:R-:W-:-:S06]  /*0040*/  IMAD.WIDE.U32 R2, R0, 0x4, R2 ;  /* 0x0000000400027825 */ /* 0x001fcc00078e0002 */
[----:B-1----:R-:W2:Y:S01]  /*0050*/  LDG.E.CONSTANT R2, desc[UR4][R2.64] ;  /* 0x0000000402027981 */ /* 0x002ea2000c1e9900 */
[----:B------:R-:W-:Y:S02]  /*0060*/  HFMA2 R5, -RZ, RZ, 1.75, 0 ;  /* 0x3f000000ff057431 */ /* 0x000fe400000001ff */
[----:B--2---:R-:W-:Y:S01]  /*0070*/  FMUL.RZ R4, R2, 0.15915493667125701904 ;  /* 0x3e22f98302047820 */ /* 0x004fe2000040c000 */
[----:B------:R-:W-:-:S05]  /*0080*/  MOV R2, 0x3d10ecef ;  /* 0x3d10ecef00027802 */ /* 0x000fca0000000f00 */
[----:B------:R-:W0:Y:S02]  /*0090*/  MUFU.SIN R4, R4 ;  /* 0x0000000400047308 */ /* 0x000e240000000400 */
[C---:B0-----:R-:W-:Y:S01]  /*00a0*/  FFMA R5, |R4|.reuse, -R5, 0.5 ;  /* 0x3f00000004057423 */ /* 0x041fe20000000a05 */
[C---:B------:R-:W-:Y:S02]  /*00b0*/  FSETP.NEU.AND P1, PT, |R4|.reuse, 1, PT ;  /* 0x3f8000000400780b */ /* 0x040fe40003f2d200 */
[----:B------:R-:W-:-:S03]  /*00c0*/  FSETP.GT.AND P0, PT, |R4|, 0.56000000238418579102, PT ;  /* 0x3f0f5c290400780b */ /* 0x000fc60003f04200 */
[----:B------:R-:W0:Y:S02]  /*00d0*/  MUFU.RSQ R6, R5 ;  /* 0x0000000500067308 */ /* 0x000e240000001400 */
[----:B0-----:R-:W-:Y:S01]  /*00e0*/  FMUL R7, R5, R6 ;  /* 0x0000000605077220 */ /* 0x001fe20000400000 */
[----:B------:R-:W-:-:S04]  /*00f0*/  FMUL R6, R6, -0.5 ;  /* 0xbf00000006067820 */ /* 0x000fc80000400000 */
[----:B------:R-:W-:-:S04]  /*0100*/  FFMA R6, R7, R6, 0.5 ;  /* 0x3f00000007067423 */ /* 0x000fc80000000006 */
[----:B------:R-:W-:Y:S01]  /*0110*/  FFMA R6, R7, R6, R7 ;  /* 0x0000000607067223 */ /* 0x000fe20000000007 */
[----:B------:R-:W-:-:S04]  /*0120*/  HFMA2 R7, -RZ, RZ, 1.9599609375, 20144 ;  /* 0x3fd774ebff077431 */ /* 0x000fc800000001ff */
[----:B------:R-:W-:Y:S02]  /*0130*/  FSEL R3, R6, RZ, P1 ;  /* 0x000000ff06037208 */ /* 0x000fe40000800000 */
[----:B------:R-:W-:Y:S02]  /*0140*/  FSETP.GT.AND P1, PT, R4, 0.56000000238418579102, PT ;  /* 0x3f0f5c290400780b */ /* 0x000fe40003f24000 */
[----:B------:R-:W-:-:S04]  /*0150*/  FSEL R3, R3, |R4|, P0 ;  /* 0x4000000403037208 */ /* 0x000fc80000000000 */
[----:B------:R-:W-:-:S05]  /*0160*/  LOP3.LUT R6, R3, 0x80000000, R4, 0xb8, !PT ;  /* 0x8000000003067812 */ /* 0x000fca00078eb804 */
[----:B------:R-:W-:-:S04]  /*0170*/  FMUL R5, R6, R6 ;  /* 0x0000000606057220 */ /* 0x000fc80000400000 */
[----:B------:R-:W-:-:S04]  /*0180*/  FFMA R2, R5, R2, 0.016980519518256187439 ;  /* 0x3c8b1abb05027423 */ /* 0x000fc80000000002 */
[----:B------:R-:W-:-:S04]  /*0190*/  FFMA R2, R5, R2, 0.030762933194637298584 ;  /* 0x3cfc028c05027423 */ /* 0x000fc80000000002 */
[----:B------:R-:W-:-:S04]  /*01a0*/  FFMA R2, R5, R2, 0.044709417968988418579 ;  /* 0x3d37213905027423 */ /* 0x000fc80000000002 */
[C---:B------:R-:W-:Y:S02]  /*01b0*/  FFMA R8, R5.reuse, R2, 0.074989043176174163818 ;  /* 0x3d9993db05087423 */ /* 0x040fe40000000002 */
[----:B------:R-:W0:Y:S02]  /*01c0*/  LDC.64 R2, c[0x0][0x380] ;  /* 0x0000e000ff027b82 */ /* 0x000e240000000a00 */
[----:B------:R-:W-:-:S04]  /*01d0*/  FFMA R8, R5, R8, 0.16666707396507263184 ;  /* 0x3e2aaac605087423 */ /* 0x000fc80000000008 */
[----:B------:R-:W-:-:S04]  /*01e0*/  FMUL R5, R5, R8 ;  /* 0x0000000805057220 */ /* 0x000fc80000400000 */
[----:B------:R-:W-:-:S05]  /*01f0*/  FFMA R5, R6, R5, R6 ;  /* 0x0000000506057223 */ /* 0x000fca0000000006 */
[----:B------:R-:W-:-:S05]  /*0200*/  FSEL R4, R5, -R5, P0 ;  /* 0x8000000505047208 */ /* 0x000fca0000000000 */
[----:B------:R-:W-:Y:S01]  /*0210*/  @!P1 FFMA R5, R7, 0.93318945169448852539, R4 ;  /* 0x3f6ee58107059823 */ /* 0x000fe20000000004 */
[----:B0-----:R-:W-:-:S04]  /*0220*/  IMAD.WIDE.U32 R2, R0, 0x4, R2 ;  /* 0x0000000400027825 */ /* 0x001fc800078e0002 */
[----:B------:R-:W-:-:S05]  /*0230*/  @P0 FADD R5, R5, R5 ;  /* 0x0000000505050221 */ /* 0x000fca0000000000 */
[----:B------:R-:W-:Y:S01]  /*0240*/  STG.E desc[UR4][R2.64], R5 ;  /* 0x0000000502007986 */ /* 0x000fe2000c101904 */
[----:B------:R-:W-:Y:S05]  /*0250*/  EXIT ;  /* 0x000000000000794d */ /* 0x000fea0003800000 */
.L_x_24:
        /* <DEDUP_REMOVED lines=10> */
.L_x_29:


//--------------------- .nv.shared.reserved.0     --------------------------
	.section	.nv.shared.reserved.0,"aw",@nobits
	.weak		__nv_reservedSMEM_offset_0_alias
	.size		__nv_reservedSMEM_offset_0_alias, 0, 64
	.other		__nv_reservedSMEM_offset_0_alias,@"STO_CUDA_RESERVED_SHARED STV_DEFAULT"
__nv_reservedSMEM_offset_0_alias:
	.zero		0
	.zero		64


//--------------------- .nv.constant0.default_function_kernel --------------------------
	.section	.nv.constant0.default_function_kernel,"a",@progbits
	.sectionflags	@""
	.align	4
.nv.constant0.default_function_kernel:
	.zero		912


//--------------------- .nv.constant0.default_function_kernel_2 --------------------------
	.section	.nv.constant0.default_function_kernel_2,"a",@progbits
	.sectionflags	@""
	.align	4
.nv.constant0.default_function_kernel_2:
	.zero		912


//--------------------- .nv.constant0.default_function_kernel_3 --------------------------
	.section	.nv.constant0.default_function_kernel_3,"a",@progbits
	.sectionflags	@""
	.align	4
.nv.constant0.default_function_kernel_3:
	.zero		920


//--------------------- .nv.constant0.default_function_kernel_1 --------------------------
	.section	.nv.constant0.default_function_kernel_1,"a",@progbits
	.sectionflags	@""
	.align	4
.nv.constant0.default_function_kernel_1:
	.zero		912


//--------------------- SYMBOLS --------------------------

	.type		.nv.reservedSmem.offset0,@object
	.size		.nv.reservedSmem.offset0,0x4
